	.headerflags	@"EF_CUDA_TEXMODE_UNIFIED EF_CUDA_64BIT_ADDRESS EF_CUDA_ACCELERATORS EF_CUDA_SM90 EF_CUDA_VIRTUAL_SM(EF_CUDA_SM90)"
	.elftype	@"ET_EXEC"


//--------------------- .nv.info                  --------------------------
	.section	.nv.info,"",@"SHT_CUDA_INFO"
	.align	4


	//----- nvinfo : EIATTR_REGCOUNT
	.align		4
        /*0000*/ 	.byte	0x04, 0x2f
        /*0002*/ 	.short	(.L_1 - .L_0)
	.align		4
.L_0:
        /*0004*/ 	.word	index@(triton_poi_fused__to_copy_add_arange_mul_1)
        /*0008*/ 	.word	0x0000000a


	//----- nvinfo : EIATTR_MIN_STACK_SIZE
	.align		4
.L_1:
        /*000c*/ 	.byte	0x04, 0x12
        /*000e*/ 	.short	(.L_3 - .L_2)
	.align		4
.L_2:
        /*0010*/ 	.word	index@(triton_poi_fused__to_copy_add_arange_mul_1)
        /*0014*/ 	.word	0x00000000


	//----- nvinfo : EIATTR_FRAME_SIZE
	.align		4
.L_3:
        /*0018*/ 	.byte	0x04, 0x11
        /*001a*/ 	.short	(.L_5 - .L_4)
	.align		4
.L_4:
        /*001c*/ 	.word	index@(triton_poi_fused__to_copy_add_arange_mul_1)
        /*0020*/ 	.word	0x00000000


	//----- nvinfo : EIATTR_MIN_STACK_SIZE
	.align		4
.L_5:
        /*0024*/ 	.byte	0x04, 0x12
        /*0026*/ 	.short	(.L_7 - .L_6)
	.align		4
.L_6:
        /*0028*/ 	.word	index@(triton_poi_fused__to_copy_add_arange_mul_1)
        /*002c*/ 	.word	0x00000000
.L_7:


//--------------------- .nv.info.triton_poi_fused__to_copy_add_arange_mul_1 --------------------------
	.section	.nv.info.triton_poi_fused__to_copy_add_arange_mul_1,"",@"SHT_CUDA_INFO"
	.sectionflags	@""
	.align	4


	//----- nvinfo : EIATTR_CUDA_API_VERSION
	.align		4
        /*0000*/ 	.byte	0x04, 0x37
        /*0002*/ 	.short	(.L_9 - .L_8)
.L_8:
        /*0004*/ 	.word	0x0000007c


	//----- nvinfo : EIATTR_KPARAM_INFO
	.align		4
.L_9:
        /*0008*/ 	.byte	0x04, 0x17
        /*000a*/ 	.short	(.L_11 - .L_10)
.L_10:
        /*000c*/ 	.word	0x00000000
        /*0010*/ 	.short	0x0001
        /*0012*/ 	.short	0x0008
        /*0014*/ 	.byte	0x00, 0xf0, 0x11, 0x00


	//----- nvinfo : EIATTR_KPARAM_INFO
	.align		4
.L_11:
        /*0018*/ 	.byte	0x04, 0x17
        /*001a*/ 	.short	(.L_13 - .L_12)
.L_12:
        /*001c*/ 	.word	0x00000000
        /*0020*/ 	.short	0x0000
        /*0022*/ 	.short	0x0000
        /*0024*/ 	.byte	0x00, 0xf4, 0x21, 0x00


	//----- nvinfo : EIATTR_SPARSE_MMA_MASK
	.align		4
.L_13:
        /*0028*/ 	.byte	0x03, 0x50
        /*002a*/ 	.short	0x0000


	//----- nvinfo : EIATTR_MAXREG_COUNT
	.align		4
        /*002c*/ 	.byte	0x03, 0x1b
        /*002e*/ 	.short	0x00ff


	//----- nvinfo : EIATTR_EXIT_INSTR_OFFSETS
	.align		4
        /*0030*/ 	.byte	0x04, 0x1c
        /*0032*/ 	.short	(.L_15 - .L_14)


	//   ....[0]....
.L_14:
        /*0034*/ 	.word	0x00000120


	//   ....[1]....
        /*0038*/ 	.word	0x00000150


	//----- nvinfo : EIATTR_REQNTID
	.align		4
.L_15:
        /*003c*/ 	.byte	0x04, 0x10
        /*003e*/ 	.short	(.L_17 - .L_16)
.L_16:
        /*0040*/ 	.word	0x00000080
        /*0044*/ 	.word	0x00000001
        /*0048*/ 	.word	0x00000001


	//----- nvinfo : EIATTR_CBANK_PARAM_SIZE
	.align		4
.L_17:
        /*004c*/ 	.byte	0x03, 0x19
        /*004e*/ 	.short	0x000c


	//----- nvinfo : EIATTR_PARAM_CBANK
	.align		4
        /*0050*/ 	.byte	0x04, 0x0a
        /*0052*/ 	.short	(.L_19 - .L_18)
	.align		4
.L_18:
        /*0054*/ 	.word	index@(.nv.constant0.triton_poi_fused__to_copy_add_arange_mul_1)
        /*0058*/ 	.short	0x0210
        /*005a*/ 	.short	0x000c


	//----- nvinfo : EIATTR_SW_WAR
	.align		4
.L_19:
        /*005c*/ 	.byte	0x04, 0x36
        /*005e*/ 	.short	(.L_21 - .L_20)
.L_20:
        /*0060*/ 	.word	0x00000008
.L_21:


//--------------------- .nv.callgraph             --------------------------
	.section	.nv.callgraph,"",@"SHT_CUDA_CALLGRAPH"
	.align	4
	.sectionentsize	8
	.align		4
        /*0000*/ 	.word	0x00000000
	.align		4
        /*0004*/ 	.word	0xffffffff
	.align		4
        /*0008*/ 	.word	0x00000000
	.align		4
        /*000c*/ 	.word	0xfffffffe
	.align		4
        /*0010*/ 	.word	0x00000000
	.align		4
        /*0014*/ 	.word	0xfffffffd
	.align		4
        /*0018*/ 	.word	0x00000000
	.align		4
        /*001c*/ 	.word	0xfffffffc


//--------------------- .text.triton_poi_fused__to_copy_add_arange_mul_1 --------------------------
	.section	.text.triton_poi_fused__to_copy_add_arange_mul_1,"ax",@progbits
	.align	128
        .global         triton_poi_fused__to_copy_add_arange_mul_1
        .type           triton_poi_fused__to_copy_add_arange_mul_1,@function
        .size           triton_poi_fused__to_copy_add_arange_mul_1,(.L_x_1 - triton_poi_fused__to_copy_add_arange_mul_1)
        .other          triton_poi_fused__to_copy_add_arange_mul_1,@"STO_CUDA_ENTRY STV_DEFAULT"
triton_poi_fused__to_copy_add_arange_mul_1:
.text.triton_poi_fused__to_copy_add_arange_mul_1:
[----:B------:R-:W0:Y:S02]  /*0000*/  LDC R1, c[0x0][0x28] ;  /* 0x00000a00ff017b82 */ /* 0x000e240000000800 */
[----:B------:R-:W1:Y:S01]  /*0010*/  S2R R0, SR_TID.X ;  /* 0x0000000000007919 */ /* 0x000e620000002100 */
[----:B------:R-:W2:Y:S01]  /*0020*/  LDC.64 R2, c[0x0][0x210] ;  /* 0x00008400ff027b82 */ /* 0x000ea20000000a00 */
[----:B------:R-:W3:Y:S01]  /*0030*/  S2R R5, SR_CTAID.X ;  /* 0x0000000000057919 */ /* 0x000ee20000002500 */
[----:B-1----:R-:W-:-:S05]  /*0040*/  IMAD.SHL.U32 R0, R0, 0x2, RZ ;  /* 0x0000000200007824 */ /* 0x002fca00078e00ff */
[----:B------:R-:W-:-:S05]  /*0050*/  LOP3.LUT R0, R0, 0xfe, RZ, 0xc0, !PT ;  /* 0x000000fe00007812 */ /* 0x000fca00078ec0ff */
[----:B---3--:R-:W-:-:S04]  /*0060*/  IMAD R5, R5, 0x100, R0 ;  /* 0x0000010005057824 */ /* 0x008fc800078e0200 */
[C---:B------:R-:W-:Y:S01]  /*0070*/  VIADD R0, R5.reuse, 0x1 ;  /* 0x0000000105007836 */ /* 0x040fe20000000000 */
[----:B------:R-:W-:Y:S01]  /*0080*/  I2FP.F32.S32 R4, R5 ;  /* 0x0000000500047245 */ /* 0x000fe20000201400 */
[C---:B--2---:R-:W-:Y:S01]  /*0090*/  IMAD.WIDE R2, R5.reuse, 0x8, R2 ;  /* 0x0000000805027825 */ /* 0x044fe200078e0202 */
[----:B------:R-:W-:Y:S02]  /*00a0*/  ISETP.GE.AND P0, PT, R5, 0x100, PT ;  /* 0x000001000500780c */ /* 0x000fe40003f06270 */
[----:B------:R-:W-:Y:S01]  /*00b0*/  I2FP.F32.S32 R0, R0 ;  /* 0x0000000000007245 */ /* 0x000fe20000201400 */
[----:B------:R-:W-:-:S04]  /*00c0*/  FMUL R4, R4, 0.5 ;  /* 0x3f00000004047820 */ /* 0x000fc80000400000 */
[----:B------:R-:W-:Y:S02]  /*00d0*/  FMUL R0, R0, 0.5 ;  /* 0x3f00000000007820 */ /* 0x000fe40000400000 */
[----:B------:R-:W1:Y:S08]  /*00e0*/  F2I.TRUNC.NTZ R4, R4 ;  /* 0x0000000400047305 */ /* 0x000e70000020f100 */
[----:B------:R-:W2:Y:S01]  /*00f0*/  F2I.TRUNC.NTZ R6, R0 ;  /* 0x0000000000067305 */ /* 0x000ea2000020f100 */
[----:B-1----:R-:W-:-:S02]  /*0100*/  SHF.R.S32.HI R5, RZ, 0x1f, R4 ;  /* 0x0000001fff057819 */ /* 0x002fc40000011404 */
[----:B--2---:R-:W-:Y:S01]  /*0110*/  SHF.R.S32.HI R7, RZ, 0x1f, R6 ;  /* 0x0000001fff077819 */ /* 0x004fe20000011406 */
[----:B------:R-:W-:Y:S06]  /*0120*/  @P0 EXIT ;  /* 0x000000000000094d */ /* 0x000fec0003800000 */
[----:B------:R-:W-:Y:S02]  /*0130*/  ULDC.64 UR4, c[0x0][0x208] ;  /* 0x0000820000047ab9 */ /* 0x000fe40000000a00 */
[----:B------:R-:W-:Y:S01]  /*0140*/  STG.E.128 desc[UR4][R2.64], R4 ;  /* 0x0000000402007986 */ /* 0x000fe2000c101d04 */
[----:B------:R-:W-:Y:S05]  /*0150*/  EXIT ;  /* 0x000000000000794d */ /* 0x000fea0003800000 */
.L_x_0:
[----:B------:R-:W-:-:S00]  /*0160*/  BRA `(.L_x_0) ;  /* 0xfffffffc00fc7947 */ /* 0x000fc0000383ffff */
[----:B------:R-:W-:-:S00]  /*0170*/  NOP ;  /* 0x0000000000007918 */ /* 0x000fc00000000000 */
        /* <DEDUP_REMOVED lines=8> */
.L_x_1:


//--------------------- .nv.constant0.triton_poi_fused__to_copy_add_arange_mul_1 --------------------------
	.section	.nv.constant0.triton_poi_fused__to_copy_add_arange_mul_1,"a",@progbits
	.sectionflags	@""
	.align	4
.nv.constant0.triton_poi_fused__to_copy_add_arange_mul_1:
	.zero		540
